//
// Generated by NVIDIA NVVM Compiler
//
// Compiler Build ID: CL-36424714
// Cuda compilation tools, release 13.0, V13.0.88
// Based on NVVM 20.0.0
//

.version 9.0
.target sm_100
.address_size 64

	// .globl	_Z6gpuAddPiS_S_

.visible .entry _Z6gpuAddPiS_S_(
	.param .u64 .ptr .align 1 _Z6gpuAddPiS_S__param_0,
	.param .u64 .ptr .align 1 _Z6gpuAddPiS_S__param_1,
	.param .u64 .ptr .align 1 _Z6gpuAddPiS_S__param_2
)
{
	.reg .pred 	%p<3>;
	.reg .b32 	%r<13>;
	.reg .b64 	%rd<11>;

	ld.param.u64 	%rd4, [_Z6gpuAddPiS_S__param_0];
	ld.param.u64 	%rd5, [_Z6gpuAddPiS_S__param_1];
	ld.param.u64 	%rd6, [_Z6gpuAddPiS_S__param_2];
	mov.u32 	%r6, %tid.x;
	mov.u32 	%r7, %ctaid.x;
	mov.u32 	%r1, %ntid.x;
	mad.lo.s32 	%r12, %r7, %r1, %r6;
	setp.gt.s32 	%p1, %r12, 9;
	@%p1 bra 	$L__BB0_3;
	mov.u32 	%r8, %nctaid.x;
	mul.lo.s32 	%r3, %r8, %r1;
	cvta.to.global.u64 	%rd1, %rd4;
	cvta.to.global.u64 	%rd2, %rd5;
	cvta.to.global.u64 	%rd3, %rd6;
$L__BB0_2:
	mul.wide.s32 	%rd7, %r12, 4;
	add.s64 	%rd8, %rd1, %rd7;
	ld.global.u32 	%r9, [%rd8];
	add.s64 	%rd9, %rd2, %rd7;
	ld.global.u32 	%r10, [%rd9];
	add.s32 	%r11, %r10, %r9;
	add.s64 	%rd10, %rd3, %rd7;
	st.global.u32 	[%rd10], %r11;
	add.s32 	%r12, %r12, %r3;
	setp.lt.s32 	%p2, %r12, 10;
	@%p2 bra 	$L__BB0_2;
$L__BB0_3:
	ret;

}


// ===== COMPILED SASS (sm_100) =====

	.target	sm_100

	.elftype	@"ET_EXEC"


//--------------------- .note.nv.tkinfo           --------------------------
	.section	.note.nv.tkinfo,"",@"SHT_NOTE"
	.sectionflags	@"SHF_NOTE_NV_TKINFO"
	.tkinfo
        /*0018*/ 	.word	0x00000002
        /*0030*/ 	.string	""
        /*0030*/ 	.string	"ptxas"
        /*0030*/ 	.string	"Cuda compilation tools, release 13.0, V13.0.88"
        /*0030*/ 	.string	"Build cuda_13.0.r13.0/compiler.36424714_0"
        /*0030*/ 	.string	"-arch sm_100 -m 64 "



//--------------------- .note.nv.cuinfo           --------------------------
	.section	.note.nv.cuinfo,"",@"SHT_NOTE"
	.sectionflags	@"SHF_NOTE_NV_CUINFO"
        /*0018*/ 	.short	0x0002
        /*001a*/ 	.short	0x0064
        /*001c*/ 	.short	0x0082
	.zero		2


//--------------------- .nv.info                  --------------------------
	.section	.nv.info,"",@"SHT_CUDA_INFO"
	.align	4


	//----- nvinfo : EIATTR_REGCOUNT
	.align		4
        /*0000*/ 	.byte	0x04, 0x2f
        /*0002*/ 	.short	(.L_1 - .L_0)
	.align		4
.L_0:
        /*0004*/ 	.word	index@(_Z6gpuAddPiS_S_)
        /*0008*/ 	.word	0x00000014


	//----- nvinfo : EIATTR_FRAME_SIZE
	.align		4
.L_1:
        /*000c*/ 	.byte	0x04, 0x11
        /*000e*/ 	.short	(.L_3 - .L_2)
	.align		4
.L_2:
        /*0010*/ 	.word	index@(_Z6gpuAddPiS_S_)
        /*0014*/ 	.word	0x00000000


	//----- nvinfo : EIATTR_MIN_STACK_SIZE
	.align		4
.L_3:
        /*0018*/ 	.byte	0x04, 0x12
        /*001a*/ 	.short	(.L_5 - .L_4)
	.align		4
.L_4:
        /*001c*/ 	.word	index@(_Z6gpuAddPiS_S_)
        /*0020*/ 	.word	0x00000000
.L_5:


//--------------------- .nv.compat                --------------------------
	.section	.nv.compat,"",@"SHT_CUDA_COMPAT_INFO"
	.align	4
        /*0000*/ 	.byte	0x02, 0x09, 0x00, 0x00, 0x02, 0x02, 0x01, 0x00, 0x02, 0x05, 0x05, 0x00, 0x03, 0x07, 0x01, 0x01
        /*0010*/ 	.byte	0x02, 0x03, 0x00, 0x00, 0x02, 0x06, 0x01, 0x00, 0x04, 0x0b, 0x08, 0x00, 0x09, 0x00, 0x00, 0x00
        /*0020*/ 	.byte	0x00, 0x00, 0x00, 0x00


//--------------------- .nv.info._Z6gpuAddPiS_S_  --------------------------
	.section	.nv.info._Z6gpuAddPiS_S_,"",@"SHT_CUDA_INFO"
	.sectionflags	@""
	.align	4


	//----- nvinfo : EIATTR_CUDA_API_VERSION
	.align		4
        /*0000*/ 	.byte	0x04, 0x37
        /*0002*/ 	.short	(.L_7 - .L_6)
.L_6:
        /*0004*/ 	.word	0x00000082


	//----- nvinfo : EIATTR_KPARAM_INFO
	.align		4
.L_7:
        /*0008*/ 	.byte	0x04, 0x17
        /*000a*/ 	.short	(.L_9 - .L_8)
.L_8:
        /*000c*/ 	.word	0x00000000
        /*0010*/ 	.short	0x0002
        /*0012*/ 	.short	0x0010
        /*0014*/ 	.byte	0x00, 0xf5, 0x21, 0x00


	//----- nvinfo : EIATTR_KPARAM_INFO
	.align		4
.L_9:
        /*0018*/ 	.byte	0x04, 0x17
        /*001a*/ 	.short	(.L_11 - .L_10)
.L_10:
        /*001c*/ 	.word	0x00000000
        /*0020*/ 	.short	0x0001
        /*0022*/ 	.short	0x0008
        /*0024*/ 	.byte	0x00, 0xf5, 0x21, 0x00


	//----- nvinfo : EIATTR_KPARAM_INFO
	.align		4
.L_11:
        /*0028*/ 	.byte	0x04, 0x17
        /*002a*/ 	.short	(.L_13 - .L_12)
.L_12:
        /*002c*/ 	.word	0x00000000
        /*0030*/ 	.short	0x0000
        /*0032*/ 	.short	0x0000
        /*0034*/ 	.byte	0x00, 0xf5, 0x21, 0x00


	//----- nvinfo : EIATTR_SPARSE_MMA_MASK
	.align		4
.L_13:
        /*0038*/ 	.byte	0x03, 0x50
        /*003a*/ 	.short	0x0000


	//----- nvinfo : EIATTR_MAXREG_COUNT
	.align		4
        /*003c*/ 	.byte	0x03, 0x1b
        /*003e*/ 	.short	0x00ff


	//----- nvinfo : EIATTR_MERCURY_ISA_VERSION
	.align		4
        /*0040*/ 	.byte	0x03, 0x5f
        /*0042*/ 	.short	0x0101


	//----- nvinfo : EIATTR_VRC_CTA_INIT_COUNT
	.align		4
        /*0044*/ 	.byte	0x02, 0x4a
	.zero		1
	.zero		1


	//----- nvinfo : EIATTR_EXIT_INSTR_OFFSETS
	.align		4
        /*0048*/ 	.byte	0x04, 0x1c
        /*004a*/ 	.short	(.L_15 - .L_14)


	//   ....[0]....
.L_14:
        /*004c*/ 	.word	0x00000060


	//   ....[1]....
        /*0050*/ 	.word	0x00000170


	//----- nvinfo : EIATTR_CRS_STACK_SIZE
	.align		4
.L_15:
        /*0054*/ 	.byte	0x04, 0x1e
        /*0056*/ 	.short	(.L_17 - .L_16)
.L_16:
        /*0058*/ 	.word	0x00000000


	//----- nvinfo : EIATTR_CBANK_PARAM_SIZE
	.align		4
.L_17:
        /*005c*/ 	.byte	0x03, 0x19
        /*005e*/ 	.short	0x0018


	//----- nvinfo : EIATTR_PARAM_CBANK
	.align		4
        /*0060*/ 	.byte	0x04, 0x0a
        /*0062*/ 	.short	(.L_19 - .L_18)
	.align		4
.L_18:
        /*0064*/ 	.word	index@(.nv.constant0._Z6gpuAddPiS_S_)
        /*0068*/ 	.short	0x0380
        /*006a*/ 	.short	0x0018


	//----- nvinfo : EIATTR_SW_WAR
	.align		4
.L_19:
        /*006c*/ 	.byte	0x04, 0x36
        /*006e*/ 	.short	(.L_21 - .L_20)
.L_20:
        /*0070*/ 	.word	0x00000008
.L_21:


//--------------------- .nv.callgraph             --------------------------
	.section	.nv.callgraph,"",@"SHT_CUDA_CALLGRAPH"
	.align	4
	.sectionentsize	8
	.align		4
        /*0000*/ 	.word	0x00000000
	.align		4
        /*0004*/ 	.word	0xffffffff
	.align		4
        /*0008*/ 	.word	0x00000000
	.align		4
        /*000c*/ 	.word	0xfffffffe
	.align		4
        /*0010*/ 	.word	0x00000000
	.align		4
        /*0014*/ 	.word	0xfffffffd
	.align		4
        /*0018*/ 	.word	0x00000000
	.align		4
        /*001c*/ 	.word	0xfffffffc


//--------------------- .text._Z6gpuAddPiS_S_     --------------------------
	.section	.text._Z6gpuAddPiS_S_,"ax",@progbits
	.align	128
        .global         _Z6gpuAddPiS_S_
        .type           _Z6gpuAddPiS_S_,@function
        .size           _Z6gpuAddPiS_S_,(.L_x_2 - _Z6gpuAddPiS_S_)
        .other          _Z6gpuAddPiS_S_,@"STO_CUDA_ENTRY STV_DEFAULT"
_Z6gpuAddPiS_S_:
.text._Z6gpuAddPiS_S_:
[----:B------:R-:W-:Y:S01]  /*0000*/  LDC R1, c[0x0][0x37c] ;  /* 0x0000df00ff017b82 */ /* 0x000fe20000000800 */
[----:B------:R-:W0:Y:S07]  /*0010*/  S2R R0, SR_TID.X ;  /* 0x0000000000007919 */ /* 0x000e2e0000002100 */
[----:B------:R-:W0:Y:S08]  /*0020*/  S2UR UR4, SR_CTAID.X ;  /* 0x00000000000479c3 */ /* 0x000e300000002500 */
[----:B------:R-:W0:Y:S02]  /*0030*/  LDC R15, c[0x0][0x360] ;  /* 0x0000d800ff0f7b82 */ /* 0x000e240000000800 */
[----:B0-----:R-:W-:-:S05]  /*0040*/  IMAD R0, R15, UR4, R0 ;  /* 0x000000040f007c24 */ /* 0x001fca000f8e0200 */
[----:B------:R-:W-:-:S13]  /*0050*/  ISETP.GT.AND P0, PT, R0, 0x9, PT ;  /* 0x000000090000780c */ /* 0x000fda0003f04270 */
[----:B------:R-:W-:Y:S05]  /*0060*/  @P0 EXIT ;  /* 0x000000000000094d */ /* 0x000fea0003800000 */
[----:B------:R-:W0:Y:S01]  /*0070*/  LDC.64 R12, c[0x0][0x390] ;  /* 0x0000e400ff0c7b82 */ /* 0x000e220000000a00 */
[----:B------:R-:W1:Y:S01]  /*0080*/  LDCU UR4, c[0x0][0x370] ;  /* 0x00006e00ff0477ac */ /* 0x000e620008000800 */
[----:B------:R-:W2:Y:S06]  /*0090*/  LDCU.64 UR6, c[0x0][0x358] ;  /* 0x00006b00ff0677ac */ /* 0x000eac0008000a00 */
[----:B------:R-:W3:Y:S08]  /*00a0*/  LDC.64 R8, c[0x0][0x380] ;  /* 0x0000e000ff087b82 */ /* 0x000ef00000000a00 */
[----:B------:R-:W4:Y:S01]  /*00b0*/  LDC.64 R10, c[0x0][0x388] ;  /* 0x0000e200ff0a7b82 */ /* 0x000f220000000a00 */
[----:B-1----:R-:W-:-:S07]  /*00c0*/  IMAD R15, R15, UR4, RZ ;  /* 0x000000040f0f7c24 */ /* 0x002fce000f8e02ff */
.L_x_0:
[----:B---3--:R-:W-:-:S04]  /*00d0*/  IMAD.WIDE R2, R0, 0x4, R8 ;  /* 0x0000000400027825 */ /* 0x008fc800078e0208 */
[C---:B----4-:R-:W-:Y:S02]  /*00e0*/  IMAD.WIDE R4, R0.reuse, 0x4, R10 ;  /* 0x0000000400047825 */ /* 0x050fe400078e020a */
[----:B--2---:R-:W2:Y:S04]  /*00f0*/  LDG.E R2, desc[UR6][R2.64] ;  /* 0x0000000602027981 */ /* 0x004ea8000c1e1900 */
[----:B------:R-:W2:Y:S01]  /*0100*/  LDG.E R5, desc[UR6][R4.64] ;  /* 0x0000000604057981 */ /* 0x000ea2000c1e1900 */
[----:B01----:R-:W-:Y:S01]  /*0110*/  IMAD.WIDE R6, R0, 0x4, R12 ;  /* 0x0000000400067825 */ /* 0x003fe200078e020c */
[----:B------:R-:W-:-:S04]  /*0120*/  IADD3 R0, PT, PT, R15, R0, RZ ;  /* 0x000000000f007210 */ /* 0x000fc80007ffe0ff */
[----:B------:R-:W-:Y:S02]  /*0130*/  ISETP.GE.AND P0, PT, R0, 0xa, PT ;  /* 0x0000000a0000780c */ /* 0x000fe40003f06270 */
[----:B--2---:R-:W-:-:S05]  /*0140*/  IADD3 R17, PT, PT, R2, R5, RZ ;  /* 0x0000000502117210 */ /* 0x004fca0007ffe0ff */
[----:B------:R1:W-:Y:S06]  /*0150*/  STG.E desc[UR6][R6.64], R17 ;  /* 0x0000001106007986 */ /* 0x0003ec000c101906 */
[----:B------:R-:W-:Y:S05]  /*0160*/  @!P0 BRA `(.L_x_0) ;  /* 0xfffffffc00d88947 */ /* 0x000fea000383ffff */
[----:B------:R-:W-:Y:S05]  /*0170*/  EXIT ;  /* 0x000000000000794d */ /* 0x000fea0003800000 */
.L_x_1:
[----:B------:R-:W-:-:S00]  /*0180*/  BRA `(.L_x_1) ;  /* 0xfffffffc00fc7947 */ /* 0x000fc0000383ffff */
[----:B------:R-:W-:-:S00]  /*0190*/  NOP ;  /* 0x0000000000007918 */ /* 0x000fc00000000000 */
        /* <DEDUP_REMOVED lines=14> */
.L_x_2:


//--------------------- .nv.shared.reserved.0     --------------------------
	.section	.nv.shared.reserved.0,"aw",@nobits
	.weak		__nv_reservedSMEM_offset_0_alias
	.size		__nv_reservedSMEM_offset_0_alias, 0, 64
	.other		__nv_reservedSMEM_offset_0_alias,@"STO_CUDA_RESERVED_SHARED STV_DEFAULT"
__nv_reservedSMEM_offset_0_alias:
	.zero		0
	.zero		64


//--------------------- .nv.constant0._Z6gpuAddPiS_S_ --------------------------
	.section	.nv.constant0._Z6gpuAddPiS_S_,"a",@progbits
	.sectionflags	@""
	.align	4
.nv.constant0._Z6gpuAddPiS_S_:
	.zero		920


//--------------------- SYMBOLS --------------------------

	.type		.nv.reservedSmem.offset0,@object
	.size		.nv.reservedSmem.offset0,0x4
